//
// Generated by NVIDIA NVVM Compiler
//
// Compiler Build ID: CL-36424714
// Cuda compilation tools, release 13.0, V13.0.88
// Based on NVVM 20.0.0
//

.version 9.0
.target sm_100
.address_size 64

	// .globl	_Z15riskCheckKernelPKfPffi

.visible .entry _Z15riskCheckKernelPKfPffi(
	.param .u64 .ptr .align 1 _Z15riskCheckKernelPKfPffi_param_0,
	.param .u64 .ptr .align 1 _Z15riskCheckKernelPKfPffi_param_1,
	.param .f32 _Z15riskCheckKernelPKfPffi_param_2,
	.param .u32 _Z15riskCheckKernelPKfPffi_param_3
)
{
	.reg .pred 	%p<3>;
	.reg .b32 	%r<6>;
	.reg .b32 	%f<4>;
	.reg .b64 	%rd<8>;

	ld.param.u64 	%rd1, [_Z15riskCheckKernelPKfPffi_param_0];
	ld.param.u64 	%rd2, [_Z15riskCheckKernelPKfPffi_param_1];
	ld.param.f32 	%f1, [_Z15riskCheckKernelPKfPffi_param_2];
	ld.param.u32 	%r2, [_Z15riskCheckKernelPKfPffi_param_3];
	mov.u32 	%r3, %ctaid.x;
	mov.u32 	%r4, %ntid.x;
	mov.u32 	%r5, %tid.x;
	mad.lo.s32 	%r1, %r3, %r4, %r5;
	setp.ge.s32 	%p1, %r1, %r2;
	@%p1 bra 	$L__BB0_2;
	cvta.to.global.u64 	%rd3, %rd1;
	cvta.to.global.u64 	%rd4, %rd2;
	mul.wide.s32 	%rd5, %r1, 4;
	add.s64 	%rd6, %rd3, %rd5;
	ld.global.f32 	%f2, [%rd6];
	setp.gt.f32 	%p2, %f2, %f1;
	selp.f32 	%f3, 0f3F800000, 0f00000000, %p2;
	add.s64 	%rd7, %rd4, %rd5;
	st.global.f32 	[%rd7], %f3;
$L__BB0_2:
	ret;

}


// ===== COMPILED SASS (sm_100) =====

	.target	sm_100

	.elftype	@"ET_EXEC"


//--------------------- .note.nv.tkinfo           --------------------------
	.section	.note.nv.tkinfo,"",@"SHT_NOTE"
	.sectionflags	@"SHF_NOTE_NV_TKINFO"
	.tkinfo
        /*0018*/ 	.word	0x00000002
        /*0030*/ 	.string	""
        /*0030*/ 	.string	"ptxas"
        /*0030*/ 	.string	"Cuda compilation tools, release 13.0, V13.0.88"
        /*0030*/ 	.string	"Build cuda_13.0.r13.0/compiler.36424714_0"
        /*0030*/ 	.string	"-arch sm_100 -m 64 "



//--------------------- .note.nv.cuinfo           --------------------------
	.section	.note.nv.cuinfo,"",@"SHT_NOTE"
	.sectionflags	@"SHF_NOTE_NV_CUINFO"
        /*0018*/ 	.short	0x0002
        /*001a*/ 	.short	0x0064
        /*001c*/ 	.short	0x0082
	.zero		2


//--------------------- .nv.info                  --------------------------
	.section	.nv.info,"",@"SHT_CUDA_INFO"
	.align	4


	//----- nvinfo : EIATTR_REGCOUNT
	.align		4
        /*0000*/ 	.byte	0x04, 0x2f
        /*0002*/ 	.short	(.L_1 - .L_0)
	.align		4
.L_0:
        /*0004*/ 	.word	index@(_Z15riskCheckKernelPKfPffi)
        /*0008*/ 	.word	0x0000000a


	//----- nvinfo : EIATTR_FRAME_SIZE
	.align		4
.L_1:
        /*000c*/ 	.byte	0x04, 0x11
        /*000e*/ 	.short	(.L_3 - .L_2)
	.align		4
.L_2:
        /*0010*/ 	.word	index@(_Z15riskCheckKernelPKfPffi)
        /*0014*/ 	.word	0x00000000


	//----- nvinfo : EIATTR_MIN_STACK_SIZE
	.align		4
.L_3:
        /*0018*/ 	.byte	0x04, 0x12
        /*001a*/ 	.short	(.L_5 - .L_4)
	.align		4
.L_4:
        /*001c*/ 	.word	index@(_Z15riskCheckKernelPKfPffi)
        /*0020*/ 	.word	0x00000000
.L_5:


//--------------------- .nv.compat                --------------------------
	.section	.nv.compat,"",@"SHT_CUDA_COMPAT_INFO"
	.align	4
        /*0000*/ 	.byte	0x02, 0x09, 0x00, 0x00, 0x02, 0x02, 0x01, 0x00, 0x02, 0x05, 0x05, 0x00, 0x03, 0x07, 0x01, 0x01
        /*0010*/ 	.byte	0x02, 0x03, 0x00, 0x00, 0x02, 0x06, 0x01, 0x00, 0x04, 0x0b, 0x08, 0x00, 0x09, 0x00, 0x00, 0x00
        /*0020*/ 	.byte	0x00, 0x00, 0x00, 0x00


//--------------------- .nv.info._Z15riskCheckKernelPKfPffi --------------------------
	.section	.nv.info._Z15riskCheckKernelPKfPffi,"",@"SHT_CUDA_INFO"
	.sectionflags	@""
	.align	4


	//----- nvinfo : EIATTR_CUDA_API_VERSION
	.align		4
        /*0000*/ 	.byte	0x04, 0x37
        /*0002*/ 	.short	(.L_7 - .L_6)
.L_6:
        /*0004*/ 	.word	0x00000082


	//----- nvinfo : EIATTR_KPARAM_INFO
	.align		4
.L_7:
        /*0008*/ 	.byte	0x04, 0x17
        /*000a*/ 	.short	(.L_9 - .L_8)
.L_8:
        /*000c*/ 	.word	0x00000000
        /*0010*/ 	.short	0x0003
        /*0012*/ 	.short	0x0014
        /*0014*/ 	.byte	0x00, 0xf0, 0x11, 0x00


	//----- nvinfo : EIATTR_KPARAM_INFO
	.align		4
.L_9:
        /*0018*/ 	.byte	0x04, 0x17
        /*001a*/ 	.short	(.L_11 - .L_10)
.L_10:
        /*001c*/ 	.word	0x00000000
        /*0020*/ 	.short	0x0002
        /*0022*/ 	.short	0x0010
        /*0024*/ 	.byte	0x00, 0xf0, 0x11, 0x00


	//----- nvinfo : EIATTR_KPARAM_INFO
	.align		4
.L_11:
        /*0028*/ 	.byte	0x04, 0x17
        /*002a*/ 	.short	(.L_13 - .L_12)
.L_12:
        /*002c*/ 	.word	0x00000000
        /*0030*/ 	.short	0x0001
        /*0032*/ 	.short	0x0008
        /*0034*/ 	.byte	0x00, 0xf5, 0x21, 0x00


	//----- nvinfo : EIATTR_KPARAM_INFO
	.align		4
.L_13:
        /*0038*/ 	.byte	0x04, 0x17
        /*003a*/ 	.short	(.L_15 - .L_14)
.L_14:
        /*003c*/ 	.word	0x00000000
        /*0040*/ 	.short	0x0000
        /*0042*/ 	.short	0x0000
        /*0044*/ 	.byte	0x00, 0xf5, 0x21, 0x00


	//----- nvinfo : EIATTR_SPARSE_MMA_MASK
	.align		4
.L_15:
        /*0048*/ 	.byte	0x03, 0x50
        /*004a*/ 	.short	0x0000


	//----- nvinfo : EIATTR_MAXREG_COUNT
	.align		4
        /*004c*/ 	.byte	0x03, 0x1b
        /*004e*/ 	.short	0x00ff


	//----- nvinfo : EIATTR_MERCURY_ISA_VERSION
	.align		4
        /*0050*/ 	.byte	0x03, 0x5f
        /*0052*/ 	.short	0x0101


	//----- nvinfo : EIATTR_VRC_CTA_INIT_COUNT
	.align		4
        /*0054*/ 	.byte	0x02, 0x4a
	.zero		1
	.zero		1


	//----- nvinfo : EIATTR_EXIT_INSTR_OFFSETS
	.align		4
        /*0058*/ 	.byte	0x04, 0x1c
        /*005a*/ 	.short	(.L_17 - .L_16)


	//   ....[0]....
.L_16:
        /*005c*/ 	.word	0x00000070


	//   ....[1]....
        /*0060*/ 	.word	0x00000110


	//----- nvinfo : EIATTR_CBANK_PARAM_SIZE
	.align		4
.L_17:
        /*0064*/ 	.byte	0x03, 0x19
        /*0066*/ 	.short	0x0018


	//----- nvinfo : EIATTR_PARAM_CBANK
	.align		4
        /*0068*/ 	.byte	0x04, 0x0a
        /*006a*/ 	.short	(.L_19 - .L_18)
	.align		4
.L_18:
        /*006c*/ 	.word	index@(.nv.constant0._Z15riskCheckKernelPKfPffi)
        /*0070*/ 	.short	0x0380
        /*0072*/ 	.short	0x0018


	//----- nvinfo : EIATTR_SW_WAR
	.align		4
.L_19:
        /*0074*/ 	.byte	0x04, 0x36
        /*0076*/ 	.short	(.L_21 - .L_20)
.L_20:
        /*0078*/ 	.word	0x00000008
.L_21:


//--------------------- .nv.callgraph             --------------------------
	.section	.nv.callgraph,"",@"SHT_CUDA_CALLGRAPH"
	.align	4
	.sectionentsize	8
	.align		4
        /*0000*/ 	.word	0x00000000
	.align		4
        /*0004*/ 	.word	0xffffffff
	.align		4
        /*0008*/ 	.word	0x00000000
	.align		4
        /*000c*/ 	.word	0xfffffffe
	.align		4
        /*0010*/ 	.word	0x00000000
	.align		4
        /*0014*/ 	.word	0xfffffffd
	.align		4
        /*0018*/ 	.word	0x00000000
	.align		4
        /*001c*/ 	.word	0xfffffffc


//--------------------- .text._Z15riskCheckKernelPKfPffi --------------------------
	.section	.text._Z15riskCheckKernelPKfPffi,"ax",@progbits
	.align	128
        .global         _Z15riskCheckKernelPKfPffi
        .type           _Z15riskCheckKernelPKfPffi,@function
        .size           _Z15riskCheckKernelPKfPffi,(.L_x_1 - _Z15riskCheckKernelPKfPffi)
        .other          _Z15riskCheckKernelPKfPffi,@"STO_CUDA_ENTRY STV_DEFAULT"
_Z15riskCheckKernelPKfPffi:
.text._Z15riskCheckKernelPKfPffi:
[----:B------:R-:W-:Y:S01]  /*0000*/  LDC R1, c[0x0][0x37c] ;  /* 0x0000df00ff017b82 */ /* 0x000fe20000000800 */
[----:B------:R-:W0:Y:S07]  /*0010*/  S2R R0, SR_TID.X ;  /* 0x0000000000007919 */ /* 0x000e2e0000002100 */
[----:B------:R-:W0:Y:S01]  /*0020*/  S2UR UR4, SR_CTAID.X ;  /* 0x00000000000479c3 */ /* 0x000e220000002500 */
[----:B------:R-:W1:Y:S07]  /*0030*/  LDCU UR5, c[0x0][0x394] ;  /* 0x00007280ff0577ac */ /* 0x000e6e0008000800 */
[----:B------:R-:W0:Y:S02]  /*0040*/  LDC R7, c[0x0][0x360] ;  /* 0x0000d800ff077b82 */ /* 0x000e240000000800 */
[----:B0-----:R-:W-:-:S05]  /*0050*/  IMAD R7, R7, UR4, R0 ;  /* 0x0000000407077c24 */ /* 0x001fca000f8e0200 */
[----:B-1----:R-:W-:-:S13]  /*0060*/  ISETP.GE.AND P0, PT, R7, UR5, PT ;  /* 0x0000000507007c0c */ /* 0x002fda000bf06270 */
[----:B------:R-:W-:Y:S05]  /*0070*/  @P0 EXIT ;  /* 0x000000000000094d */ /* 0x000fea0003800000 */
[----:B------:R-:W0:Y:S01]  /*0080*/  LDC.64 R2, c[0x0][0x380] ;  /* 0x0000e000ff027b82 */ /* 0x000e220000000a00 */
[----:B------:R-:W1:Y:S01]  /*0090*/  LDCU.64 UR4, c[0x0][0x358] ;  /* 0x00006b00ff0477ac */ /* 0x000e620008000a00 */
[----:B------:R-:W2:Y:S06]  /*00a0*/  LDCU UR6, c[0x0][0x390] ;  /* 0x00007200ff0677ac */ /* 0x000eac0008000800 */
[----:B------:R-:W3:Y:S01]  /*00b0*/  LDC.64 R4, c[0x0][0x388] ;  /* 0x0000e200ff047b82 */ /* 0x000ee20000000a00 */
[----:B0-----:R-:W-:-:S06]  /*00c0*/  IMAD.WIDE R2, R7, 0x4, R2 ;  /* 0x0000000407027825 */ /* 0x001fcc00078e0202 */
[----:B-1----:R-:W2:Y:S01]  /*00d0*/  LDG.E R2, desc[UR4][R2.64] ;  /* 0x0000000402027981 */ /* 0x002ea2000c1e1900 */
[----:B---3--:R-:W-:Y:S01]  /*00e0*/  IMAD.WIDE R4, R7, 0x4, R4 ;  /* 0x0000000407047825 */ /* 0x008fe200078e0204 */
[----:B--2---:R-:W-:-:S05]  /*00f0*/  FSET.BF.GT.AND R7, R2, UR6, PT ;  /* 0x0000000602077c0a */ /* 0x004fca000b804000 */
[----:B------:R-:W-:Y:S01]  /*0100*/  STG.E desc[UR4][R4.64], R7 ;  /* 0x0000000704007986 */ /* 0x000fe2000c101904 */
[----:B------:R-:W-:Y:S05]  /*0110*/  EXIT ;  /* 0x000000000000794d */ /* 0x000fea0003800000 */
.L_x_0:
[----:B------:R-:W-:-:S00]  /*0120*/  BRA `(.L_x_0) ;  /* 0xfffffffc00fc7947 */ /* 0x000fc0000383ffff */
[----:B------:R-:W-:-:S00]  /*0130*/  NOP ;  /* 0x0000000000007918 */ /* 0x000fc00000000000 */
        /* <DEDUP_REMOVED lines=12> */
.L_x_1:


//--------------------- .nv.shared.reserved.0     --------------------------
	.section	.nv.shared.reserved.0,"aw",@nobits
	.weak		__nv_reservedSMEM_offset_0_alias
	.size		__nv_reservedSMEM_offset_0_alias, 0, 64
	.other		__nv_reservedSMEM_offset_0_alias,@"STO_CUDA_RESERVED_SHARED STV_DEFAULT"
__nv_reservedSMEM_offset_0_alias:
	.zero		0
	.zero		64


//--------------------- .nv.constant0._Z15riskCheckKernelPKfPffi --------------------------
	.section	.nv.constant0._Z15riskCheckKernelPKfPffi,"a",@progbits
	.sectionflags	@""
	.align	4
.nv.constant0._Z15riskCheckKernelPKfPffi:
	.zero		920


//--------------------- SYMBOLS --------------------------

	.type		.nv.reservedSmem.offset0,@object
	.size		.nv.reservedSmem.offset0,0x4
